	.headerflags	@"EF_CUDA_TEXMODE_UNIFIED EF_CUDA_64BIT_ADDRESS EF_CUDA_ACCELERATORS EF_CUDA_SM90 EF_CUDA_VIRTUAL_SM(EF_CUDA_SM90)"
	.elftype	@"ET_EXEC"


//--------------------- .nv.info                  --------------------------
	.section	.nv.info,"",@"SHT_CUDA_INFO"
	.align	4


	//----- nvinfo : EIATTR_REGCOUNT
	.align		4
        /*0000*/ 	.byte	0x04, 0x2f
        /*0002*/ 	.short	(.L_1 - .L_0)
	.align		4
.L_0:
        /*0004*/ 	.word	index@(triton_poi_fused_max_pool2d_with_indices_20)
        /*0008*/ 	.word	0x0000004e


	//----- nvinfo : EIATTR_MIN_STACK_SIZE
	.align		4
.L_1:
        /*000c*/ 	.byte	0x04, 0x12
        /*000e*/ 	.short	(.L_3 - .L_2)
	.align		4
.L_2:
        /*0010*/ 	.word	index@(triton_poi_fused_max_pool2d_with_indices_20)
        /*0014*/ 	.word	0x00000000


	//----- nvinfo : EIATTR_FRAME_SIZE
	.align		4
.L_3:
        /*0018*/ 	.byte	0x04, 0x11
        /*001a*/ 	.short	(.L_5 - .L_4)
	.align		4
.L_4:
        /*001c*/ 	.word	index@(triton_poi_fused_max_pool2d_with_indices_20)
        /*0020*/ 	.word	0x00000000


	//----- nvinfo : EIATTR_MIN_STACK_SIZE
	.align		4
.L_5:
        /*0024*/ 	.byte	0x04, 0x12
        /*0026*/ 	.short	(.L_7 - .L_6)
	.align		4
.L_6:
        /*0028*/ 	.word	index@(triton_poi_fused_max_pool2d_with_indices_20)
        /*002c*/ 	.word	0x00000000
.L_7:


//--------------------- .nv.info.triton_poi_fused_max_pool2d_with_indices_20 --------------------------
	.section	.nv.info.triton_poi_fused_max_pool2d_with_indices_20,"",@"SHT_CUDA_INFO"
	.sectionflags	@""
	.align	4


	//----- nvinfo : EIATTR_CUDA_API_VERSION
	.align		4
        /*0000*/ 	.byte	0x04, 0x37
        /*0002*/ 	.short	(.L_9 - .L_8)
.L_8:
        /*0004*/ 	.word	0x0000007c


	//----- nvinfo : EIATTR_KPARAM_INFO
	.align		4
.L_9:
        /*0008*/ 	.byte	0x04, 0x17
        /*000a*/ 	.short	(.L_11 - .L_10)
.L_10:
        /*000c*/ 	.word	0x00000000
        /*0010*/ 	.short	0x0004
        /*0012*/ 	.short	0x001c
        /*0014*/ 	.byte	0x00, 0xf0, 0x11, 0x00


	//----- nvinfo : EIATTR_KPARAM_INFO
	.align		4
.L_11:
        /*0018*/ 	.byte	0x04, 0x17
        /*001a*/ 	.short	(.L_13 - .L_12)
.L_12:
        /*001c*/ 	.word	0x00000000
        /*0020*/ 	.short	0x0003
        /*0022*/ 	.short	0x0018
        /*0024*/ 	.byte	0x00, 0xf0, 0x11, 0x00


	//----- nvinfo : EIATTR_KPARAM_INFO
	.align		4
.L_13:
        /*0028*/ 	.byte	0x04, 0x17
        /*002a*/ 	.short	(.L_15 - .L_14)
.L_14:
        /*002c*/ 	.word	0x00000000
        /*0030*/ 	.short	0x0002
        /*0032*/ 	.short	0x0010
        /*0034*/ 	.byte	0x00, 0xf4, 0x21, 0x00


	//----- nvinfo : EIATTR_KPARAM_INFO
	.align		4
.L_15:
        /*0038*/ 	.byte	0x04, 0x17
        /*003a*/ 	.short	(.L_17 - .L_16)
.L_16:
        /*003c*/ 	.word	0x00000000
        /*0040*/ 	.short	0x0001
        /*0042*/ 	.short	0x0008
        /*0044*/ 	.byte	0x00, 0xf4, 0x21, 0x00


	//----- nvinfo : EIATTR_KPARAM_INFO
	.align		4
.L_17:
        /*0048*/ 	.byte	0x04, 0x17
        /*004a*/ 	.short	(.L_19 - .L_18)
.L_18:
        /*004c*/ 	.word	0x00000000
        /*0050*/ 	.short	0x0000
        /*0052*/ 	.short	0x0000
        /*0054*/ 	.byte	0x00, 0xf4, 0x21, 0x00


	//----- nvinfo : EIATTR_SPARSE_MMA_MASK
	.align		4
.L_19:
        /*0058*/ 	.byte	0x03, 0x50
        /*005a*/ 	.short	0x0000


	//----- nvinfo : EIATTR_MAXREG_COUNT
	.align		4
        /*005c*/ 	.byte	0x03, 0x1b
        /*005e*/ 	.short	0x00ff


	//----- nvinfo : EIATTR_EXIT_INSTR_OFFSETS
	.align		4
        /*0060*/ 	.byte	0x04, 0x1c
        /*0062*/ 	.short	(.L_21 - .L_20)


	//   ....[0]....
.L_20:
        /*0064*/ 	.word	0x00002500


	//   ....[1]....
        /*0068*/ 	.word	0x00002520


	//----- nvinfo : EIATTR_REQNTID
	.align		4
.L_21:
        /*006c*/ 	.byte	0x04, 0x10
        /*006e*/ 	.short	(.L_23 - .L_22)
.L_22:
        /*0070*/ 	.word	0x00000100
        /*0074*/ 	.word	0x00000001
        /*0078*/ 	.word	0x00000001


	//----- nvinfo : EIATTR_CBANK_PARAM_SIZE
	.align		4
.L_23:
        /*007c*/ 	.byte	0x03, 0x19
        /*007e*/ 	.short	0x0020


	//----- nvinfo : EIATTR_PARAM_CBANK
	.align		4
        /*0080*/ 	.byte	0x04, 0x0a
        /*0082*/ 	.short	(.L_25 - .L_24)
	.align		4
.L_24:
        /*0084*/ 	.word	index@(.nv.constant0.triton_poi_fused_max_pool2d_with_indices_20)
        /*0088*/ 	.short	0x0210
        /*008a*/ 	.short	0x0020


	//----- nvinfo : EIATTR_SW_WAR
	.align		4
.L_25:
        /*008c*/ 	.byte	0x04, 0x36
        /*008e*/ 	.short	(.L_27 - .L_26)
.L_26:
        /*0090*/ 	.word	0x00000008
.L_27:


//--------------------- .nv.callgraph             --------------------------
	.section	.nv.callgraph,"",@"SHT_CUDA_CALLGRAPH"
	.align	4
	.sectionentsize	8
	.align		4
        /*0000*/ 	.word	0x00000000
	.align		4
        /*0004*/ 	.word	0xffffffff
	.align		4
        /*0008*/ 	.word	0x00000000
	.align		4
        /*000c*/ 	.word	0xfffffffe
	.align		4
        /*0010*/ 	.word	0x00000000
	.align		4
        /*0014*/ 	.word	0xfffffffd
	.align		4
        /*0018*/ 	.word	0x00000000
	.align		4
        /*001c*/ 	.word	0xfffffffc


//--------------------- .text.triton_poi_fused_max_pool2d_with_indices_20 --------------------------
	.section	.text.triton_poi_fused_max_pool2d_with_indices_20,"ax",@progbits
	.sectionflags	@"SHF_BARRIERS=1"
	.align	128
        .global         triton_poi_fused_max_pool2d_with_indices_20
        .type           triton_poi_fused_max_pool2d_with_indices_20,@function
        .size           triton_poi_fused_max_pool2d_with_indices_20,(.L_x_1 - triton_poi_fused_max_pool2d_with_indices_20)
        .other          triton_poi_fused_max_pool2d_with_indices_20,@"STO_CUDA_ENTRY STV_DEFAULT"
triton_poi_fused_max_pool2d_with_indices_20:
.text.triton_poi_fused_max_pool2d_with_indices_20:
[----:B------:R-:W0:Y:S01]  /*0000*/  LDC R1, c[0x0][0x28] ;  /* 0x00000a00ff017b82 */ /* 0x000e220000000800 */
[----:B------:R-:W1:Y:S07]  /*0010*/  S2R R10, SR_TID.X ;  /* 0x00000000000a7919 */ /* 0x000e6e0000002100 */
[----:B------:R-:W2:Y:S01]  /*0020*/  LDC.64 R36, c[0x0][0x210] ;  /* 0x00008400ff247b82 */ /* 0x000ea20000000a00 */
[----:B------:R-:W-:Y:S02]  /*0030*/  CS2R R20, SRZ ;  /* 0x0000000000147805 */ /* 0x000fe4000001ff00 */
[----:B------:R-:W-:Y:S01]  /*0040*/  CS2R R22, SRZ ;  /* 0x0000000000167805 */ /* 0x000fe2000001ff00 */
[----:B------:R-:W3:Y:S01]  /*0050*/  S2R R8, SR_CTAID.Y ;  /* 0x0000000000087919 */ /* 0x000ee20000002600 */
[----:B------:R-:W-:-:S02]  /*0060*/  CS2R R16, SRZ ;  /* 0x0000000000107805 */ /* 0x000fc4000001ff00 */
[----:B------:R-:W-:Y:S01]  /*0070*/  CS2R R18, SRZ ;  /* 0x0000000000127805 */ /* 0x000fe2000001ff00 */
[----:B------:R-:W-:Y:S01]  /*0080*/  ULDC.64 UR6, c[0x0][0x208] ;  /* 0x0000820000067ab9 */ /* 0x000fe20000000a00 */
[----:B------:R-:W4:Y:S01]  /*0090*/  S2R R4, SR_CTAID.X ;  /* 0x0000000000047919 */ /* 0x000f220000002500 */
[----:B-1----:R-:W-:Y:S01]  /*00a0*/  SHF.R.U32.HI R5, RZ, 0x2, R10 ;  /* 0x00000002ff057819 */ /* 0x002fe2000001160a */
[----:B------:R-:W-:Y:S02]  /*00b0*/  IMAD.SHL.U32 R3, R10, 0x10, RZ ;  /* 0x000000100a037824 */ /* 0x000fe400078e00ff */
[----:B---3--:R-:W-:Y:S01]  /*00c0*/  IMAD.SHL.U32 R8, R8, 0x40, RZ ;  /* 0x0000004008087824 */ /* 0x008fe200078e00ff */
[----:B------:R-:W-:Y:S01]  /*00d0*/  SGXT.U32 R5, R5, 0x6 ;  /* 0x000000060505781a */ /* 0x000fe20000000000 */
[----:B----4-:R-:W-:-:S03]  /*00e0*/  IMAD.SHL.U32 R4, R4, 0x40, RZ ;  /* 0x0000004004047824 */ /* 0x010fc600078e00ff */
[----:B------:R-:W-:-:S04]  /*00f0*/  LOP3.LUT R5, R8, R5, RZ, 0xfc, !PT ;  /* 0x0000000508057212 */ /* 0x000fc800078efcff */
[----:B------:R-:W-:-:S04]  /*0100*/  SHF.R.S32.HI R0, RZ, 0x1f, R5 ;  /* 0x0000001fff007819 */ /* 0x000fc80000011405 */
[----:B------:R-:W-:-:S04]  /*0110*/  LEA.HI R0, R0, R5, RZ, 0x2 ;  /* 0x0000000500007211 */ /* 0x000fc800078f10ff */
[----:B------:R-:W-:Y:S02]  /*0120*/  LOP3.LUT R6, R0, 0xfffffc, RZ, 0xc0, !PT ;  /* 0x00fffffc00067812 */ /* 0x000fe400078ec0ff */
[----:B------:R-:W-:Y:S02]  /*0130*/  SHF.R.S32.HI R2, RZ, 0x2, R0 ;  /* 0x00000002ff027819 */ /* 0x000fe40000011400 */
[----:B------:R-:W-:Y:S01]  /*0140*/  LOP3.LUT R0, R4, 0x30, R3, 0xf8, !PT ;  /* 0x0000003004007812 */ /* 0x000fe200078ef803 */
[----:B------:R-:W-:-:S03]  /*0150*/  IMAD.IADD R7, R5, 0x1, -R6 ;  /* 0x0000000105077824 */ /* 0x000fc600078e0a06 */
[----:B------:R-:W-:Y:S01]  /*0160*/  ISETP.GE.AND P0, PT, R0, 0x280, PT ;  /* 0x000002800000780c */ /* 0x000fe20003f06270 */
[----:B------:R-:W-:-:S03]  /*0170*/  IMAD R2, R2, 0x8, R7 ;  /* 0x0000000802027824 */ /* 0x000fc600078e0207 */
[----:B------:R-:W-:Y:S01]  /*0180*/  ISETP.LT.AND P0, PT, R5, 0x40, !P0 ;  /* 0x000000400500780c */ /* 0x000fe20004701270 */
[----:B------:R-:W-:-:S04]  /*0190*/  IMAD R53, R2, 0x500, RZ ;  /* 0x0000050002357824 */ /* 0x000fc800078e02ff */
[----:B------:R-:W-:Y:S02]  /*01a0*/  VIADD R55, R53, 0x280 ;  /* 0x0000028035377836 */ /* 0x000fe40000000000 */
[C---:B------:R-:W-:Y:S02]  /*01b0*/  IMAD.IADD R3, R0.reuse, 0x1, R53 ;  /* 0x0000000100037824 */ /* 0x040fe400078e0235 */
[----:B------:R-:W-:Y:S02]  /*01c0*/  IMAD.IADD R7, R0, 0x1, R55 ;  /* 0x0000000100077824 */ /* 0x000fe400078e0237 */
[----:B--2---:R-:W-:-:S04]  /*01d0*/  IMAD.WIDE R2, R3, 0x4, R36 ;  /* 0x0000000403027825 */ /* 0x004fc800078e0224 */
[----:B------:R-:W-:Y:S01]  /*01e0*/  IMAD.WIDE R6, R7, 0x4, R36 ;  /* 0x0000000407067825 */ /* 0x000fe200078e0224 */
[----:B------:R-:W2:Y:S04]  /*01f0*/  @P0 LDG.E.EL.128 R20, desc[UR6][R2.64] ;  /* 0x0000000602140981 */ /* 0x000ea8000c2e1d00 */
[----:B------:R-:W2:Y:S01]  /*0200*/  @P0 LDG.E.EL.128 R16, desc[UR6][R6.64] ;  /* 0x0000000606100981 */ /* 0x000ea2000c2e1d00 */
[----:B------:R-:W-:Y:S01]  /*0210*/  VIADD R59, R53, 0x1400 ;  /* 0x00001400353b7836 */ /* 0x000fe20000000000 */
[----:B------:R-:W-:Y:S02]  /*0220*/  CS2R R32, SRZ ;  /* 0x0000000000207805 */ /* 0x000fe4000001ff00 */
[----:B------:R-:W-:Y:S01]  /*0230*/  CS2R R34, SRZ ;  /* 0x0000000000227805 */ /* 0x000fe2000001ff00 */
[----:B------:R-:W-:-:S04]  /*0240*/  IMAD.IADD R13, R0, 0x1, R59 ;  /* 0x00000001000d7824 */ /* 0x000fc800078e023b */
[----:B------:R-:W-:-:S05]  /*0250*/  IMAD.WIDE R12, R13, 0x4, R36 ;  /* 0x000000040d0c7825 */ /* 0x000fca00078e0224 */
[----:B------:R-:W3:Y:S01]  /*0260*/  @P0 LDG.E.EL.128 R32, desc[UR6][R12.64] ;  /* 0x000000060c200981 */ /* 0x000ee2000c2e1d00 */
[----:B------:R-:W-:-:S05]  /*0270*/  LOP3.LUT R46, R0, 0x4, RZ, 0xfc, !PT ;  /* 0x00000004002e7812 */ /* 0x000fca00078efcff */
[C---:B------:R-:W-:Y:S02]  /*0280*/  IMAD.IADD R25, R46.reuse, 0x1, R53 ;  /* 0x000000012e197824 */ /* 0x040fe400078e0235 */
[----:B------:R-:W-:Y:S02]  /*0290*/  IMAD.IADD R27, R46, 0x1, R55 ;  /* 0x000000012e1b7824 */ /* 0x000fe400078e0237 */
[----:B------:R-:W-:-:S04]  /*02a0*/  IMAD.WIDE R24, R25, 0x4, R36 ;  /* 0x0000000419187825 */ /* 0x000fc800078e0224 */
[----:B------:R-:W-:Y:S01]  /*02b0*/  IMAD.WIDE R26, R27, 0x4, R36 ;  /* 0x000000041b1a7825 */ /* 0x000fe200078e0224 */
[----:B--2---:R-:W-:Y:S02]  /*02c0*/  FSETP.GT.AND P6, PT, R16, R20, PT ;  /* 0x000000141000720b */ /* 0x004fe40003fc4000 */
[----:B------:R-:W-:Y:S02]  /*02d0*/  FSETP.GT.AND P5, PT, R18, R22, PT ;  /* 0x000000161200720b */ /* 0x000fe40003fa4000 */
[----:B------:R-:W-:Y:S02]  /*02e0*/  FSETP.GT.AND P3, PT, R19, R23, PT ;  /* 0x000000171300720b */ /* 0x000fe40003f64000 */
[----:B------:R-:W-:Y:S02]  /*02f0*/  FSETP.NAN.AND P1, PT, R16, R16, PT ;  /* 0x000000101000720b */ /* 0x000fe40003f28000 */
[----:B------:R-:W-:Y:S02]  /*0300*/  FSETP.GT.AND P4, PT, R17, R21, PT ;  /* 0x000000151100720b */ /* 0x000fe40003f84000 */
[----:B------:R-:W-:-:S02]  /*0310*/  FSETP.NAN.AND P2, PT, R19, R19, PT ;  /* 0x000000131300720b */ /* 0x000fc40003f48000 */
[----:B------:R-:W-:Y:S02]  /*0320*/  P2R R11, PR, RZ, 0x8 ;  /* 0x00000008ff0b7803 */ /* 0x000fe40000000000 */
[----:B------:R-:W-:Y:S02]  /*0330*/  @!P6 SEL R16, R16, R20, P1 ;  /* 0x000000141010e207 */ /* 0x000fe40000800000 */
[C---:B------:R-:W-:Y:S02]  /*0340*/  FSETP.NAN.AND P1, PT, R18.reuse, R18, PT ;  /* 0x000000121200720b */ /* 0x040fe40003f28000 */
[----:B------:R-:W-:Y:S02]  /*0350*/  @!P3 SEL R19, R19, R23, P2 ;  /* 0x000000171313b207 */ /* 0x000fe40001000000 */
[----:B------:R-:W-:Y:S02]  /*0360*/  @!P5 SEL R18, R18, R22, P1 ;  /* 0x000000161212d207 */ /* 0x000fe40000800000 */
[----:B------:R-:W-:-:S02]  /*0370*/  CS2R R22, SRZ ;  /* 0x0000000000167805 */ /* 0x000fc4000001ff00 */
[C---:B------:R-:W-:Y:S02]  /*0380*/  FSETP.NAN.AND P1, PT, R17.reuse, R17, PT ;  /* 0x000000111100720b */ /* 0x040fe40003f28000 */
[-C--:B---3--:R-:W-:Y:S02]  /*0390*/  FSETP.GEU.AND P3, PT, R16, R32.reuse, PT ;  /* 0x000000201000720b */ /* 0x088fe40003f6e000 */
[----:B------:R-:W-:Y:S02]  /*03a0*/  @!P4 SEL R17, R17, R21, P1 ;  /* 0x000000151111c207 */ /* 0x000fe40000800000 */
[----:B------:R-:W-:Y:S02]  /*03b0*/  CS2R R20, SRZ ;  /* 0x0000000000147805 */ /* 0x000fe4000001ff00 */
[----:B------:R-:W-:Y:S02]  /*03c0*/  FSETP.NAN.AND P1, PT, R32, R32, PT ;  /* 0x000000202000720b */ /* 0x000fe40003f28000 */
[----:B------:R-:W-:-:S02]  /*03d0*/  FSETP.GEU.AND P2, PT, R17, R33, PT ;  /* 0x000000211100720b */ /* 0x000fc40003f4e000 */
[----:B------:R-:W-:Y:S02]  /*03e0*/  CS2R R28, SRZ ;  /* 0x00000000001c7805 */ /* 0x000fe4000001ff00 */
[----:B------:R-:W-:Y:S01]  /*03f0*/  CS2R R30, SRZ ;  /* 0x00000000001e7805 */ /* 0x000fe2000001ff00 */
[----:B------:R-:W2:Y:S01]  /*0400*/  @P0 LDG.E.EL.128 R20, desc[UR6][R24.64] ;  /* 0x0000000618140981 */ /* 0x000ea2000c2e1d00 */
[----:B------:R-:W-:Y:S02]  /*0410*/  P2R R6, PR, RZ, 0x4 ;  /* 0x00000004ff067803 */ /* 0x000fe40000000000 */
[----:B------:R-:W-:Y:S02]  /*0420*/  LOP3.LUT R54, R0, 0x8, RZ, 0xfc, !PT ;  /* 0x0000000800367812 */ /* 0x000fe400078efcff */
[----:B------:R-:W-:Y:S02]  /*0430*/  @P3 SEL R32, R32, R16, P1 ;  /* 0x0000001020203207 */ /* 0x000fe40000800000 */
[----:B------:R-:W-:-:S02]  /*0440*/  FSETP.NAN.AND P1, PT, R33, R33, PT ;  /* 0x000000212100720b */ /* 0x000fc40003f28000 */
[----:B------:R-:W-:Y:S02]  /*0450*/  LOP3.LUT R60, R0, 0xc, RZ, 0xfc, !PT ;  /* 0x0000000c003c7812 */ /* 0x000fe400078efcff */
[----:B------:R-:W-:Y:S02]  /*0460*/  @P2 SEL R33, R33, R17, P1 ;  /* 0x0000001121212207 */ /* 0x000fe40000800000 */
[----:B------:R-:W-:Y:S02]  /*0470*/  CS2R R16, SRZ ;  /* 0x0000000000107805 */ /* 0x000fe4000001ff00 */
[-C--:B------:R-:W-:Y:S02]  /*0480*/  FSETP.GEU.AND P2, PT, R18, R34.reuse, PT ;  /* 0x000000221200720b */ /* 0x080fe40003f4e000 */
[----:B------:R-:W-:Y:S02]  /*0490*/  FSETP.NAN.AND P1, PT, R34, R34, PT ;  /* 0x000000222200720b */ /* 0x000fe40003f28000 */
[----:B------:R-:W-:-:S02]  /*04a0*/  P2R R9, PR, RZ, 0x4 ;  /* 0x00000004ff097803 */ /* 0x000fc40000000000 */
[----:B------:R-:W-:Y:S02]  /*04b0*/  P2R R14, PR, RZ, 0x10 ;  /* 0x00000010ff0e7803 */ /* 0x000fe40000000000 */
[----:B------:R-:W-:Y:S01]  /*04c0*/  P2R R2, PR, RZ, 0x8 ;  /* 0x00000008ff027803 */ /* 0x000fe20000000000 */
[----:B------:R-:W-:Y:S01]  /*04d0*/  VIADD R69, R53, 0x1680 ;  /* 0x0000168035457836 */ /* 0x000fe20000000000 */
[----:B------:R-:W-:Y:S02]  /*04e0*/  P2R R13, PR, RZ, 0x20 ;  /* 0x00000020ff0d7803 */ /* 0x000fe40000000000 */
[----:B------:R-:W-:Y:S02]  /*04f0*/  P2R R12, PR, RZ, 0x40 ;  /* 0x00000040ff0c7803 */ /* 0x000fe40000000000 */
[----:B------:R-:W-:Y:S02]  /*0500*/  @P2 SEL R34, R34, R18, P1 ;  /* 0x0000001222222207 */ /* 0x000fe40000800000 */
[----:B------:R-:W-:-:S02]  /*0510*/  FSETP.GEU.AND P2, PT, R19, R35, PT ;  /* 0x000000231300720b */ /* 0x000fc40003f4e000 */
[----:B------:R-:W-:Y:S02]  /*0520*/  FSETP.NAN.AND P1, PT, R35, R35, PT ;  /* 0x000000232300720b */ /* 0x000fe40003f28000 */
[----:B------:R-:W-:-:S09]  /*0530*/  P2R R3, PR, RZ, 0x4 ;  /* 0x00000004ff037803 */ /* 0x000fd20000000000 */
[----:B------:R-:W-:Y:S02]  /*0540*/  @P2 SEL R35, R35, R19, P1 ;  /* 0x0000001323232207 */ /* 0x000fe40000800000 */
[----:B------:R-:W-:-:S06]  /*0550*/  CS2R R18, SRZ ;  /* 0x0000000000127805 */ /* 0x000fcc000001ff00 */
[----:B------:R-:W2:Y:S02]  /*0560*/  @P0 LDG.E.EL.128 R16, desc[UR6][R26.64] ;  /* 0x000000061a100981 */ /* 0x000ea4000c2e1d00 */
[C---:B--2---:R-:W-:Y:S02]  /*0570*/  FSETP.GT.AND P2, PT, R19.reuse, R23, PT ;  /* 0x000000171300720b */ /* 0x044fe40003f44000 */
[----:B------:R-:W-:Y:S02]  /*0580*/  FSETP.NAN.AND P1, PT, R19, R19, PT ;  /* 0x000000131300720b */ /* 0x000fe40003f28000 */
[----:B------:R-:W-:-:S09]  /*0590*/  P2R R7, PR, RZ, 0x4 ;  /* 0x00000004ff077803 */ /* 0x000fd20000000000 */
[----:B------:R-:W-:Y:S02]  /*05a0*/  @!P2 SEL R19, R19, R23, P1 ;  /* 0x000000171313a207 */ /* 0x000fe40000800000 */
[C---:B------:R-:W-:Y:S02]  /*05b0*/  FSETP.GT.AND P2, PT, R18.reuse, R22, PT ;  /* 0x000000161200720b */ /* 0x040fe40003f44000 */
[----:B------:R-:W-:Y:S02]  /*05c0*/  FSETP.NAN.AND P1, PT, R18, R18, PT ;  /* 0x000000121200720b */ /* 0x000fe40003f28000 */
[----:B------:R-:W-:-:S09]  /*05d0*/  P2R R15, PR, RZ, 0x4 ;  /* 0x00000004ff0f7803 */ /* 0x000fd20000000000 */
[----:B------:R-:W-:Y:S02]  /*05e0*/  @!P2 SEL R18, R18, R22, P1 ;  /* 0x000000161212a207 */ /* 0x000fe40000800000 */
[C---:B------:R-:W-:Y:S02]  /*05f0*/  FSETP.GT.AND P2, PT, R17.reuse, R21, PT ;  /* 0x000000151100720b */ /* 0x040fe40003f44000 */
[----:B------:R-:W-:Y:S02]  /*0600*/  FSETP.NAN.AND P1, PT, R17, R17, PT ;  /* 0x000000111100720b */ /* 0x000fe40003f28000 */
[----:B------:R-:W-:-:S09]  /*0610*/  P2R R38, PR, RZ, 0x4 ;  /* 0x00000004ff267803 */ /* 0x000fd20000000000 */
[----:B------:R-:W-:Y:S02]  /*0620*/  @!P2 SEL R17, R17, R21, P1 ;  /* 0x000000151111a207 */ /* 0x000fe40000800000 */
[----:B------:R-:W-:Y:S01]  /*0630*/  FSETP.GT.AND P2, PT, R16, R20, PT ;  /* 0x000000141000720b */ /* 0x000fe20003f44000 */
[----:B------:R-:W-:Y:S01]  /*0640*/  IMAD.IADD R21, R46, 0x1, R59 ;  /* 0x000000012e157824 */ /* 0x000fe200078e023b */
[----:B------:R-:W-:-:S11]  /*0650*/  FSETP.NAN.AND P1, PT, R16, R16, PT ;  /* 0x000000101000720b */ /* 0x000fd60003f28000 */
[----:B------:R-:W-:Y:S01]  /*0660*/  @!P2 SEL R16, R16, R20, P1 ;  /* 0x000000141010a207 */ /* 0x000fe20000800000 */
[----:B------:R-:W-:-:S05]  /*0670*/  IMAD.WIDE R20, R21, 0x4, R36 ;  /* 0x0000000415147825 */ /* 0x000fca00078e0224 */
[----:B------:R1:W2:Y:S01]  /*0680*/  @P0 LDG.E.EL.128 R28, desc[UR6][R20.64] ;  /* 0x00000006141c0981 */ /* 0x0002a2000c2e1d00 */
[----:B------:R-:W-:Y:S01]  /*0690*/  P2R R39, PR, RZ, 0x4 ;  /* 0x00000004ff277803 */ /* 0x000fe20000000000 */
[C---:B------:R-:W-:Y:S02]  /*06a0*/  IMAD.IADD R25, R54.reuse, 0x1, R53 ;  /* 0x0000000136197824 */ /* 0x040fe400078e0235 */
[----:B------:R-:W-:Y:S01]  /*06b0*/  IMAD.IADD R27, R54, 0x1, R55 ;  /* 0x00000001361b7824 */ /* 0x000fe200078e0237 */
[----:B------:R-:W-:Y:S01]  /*06c0*/  CS2R R22, SRZ ;  /* 0x0000000000167805 */ /* 0x000fe2000001ff00 */
[----:B------:R-:W-:Y:S01]  /*06d0*/  IMAD.WIDE R24, R25, 0x4, R36 ;  /* 0x0000000419187825 */ /* 0x000fe200078e0224 */
[----:B-1----:R-:W-:-:S03]  /*06e0*/  CS2R R20, SRZ ;  /* 0x0000000000147805 */ /* 0x002fc6000001ff00 */
[----:B------:R-:W-:-:S03]  /*06f0*/  IMAD.WIDE R26, R27, 0x4, R36 ;  /* 0x000000041b1a7825 */ /* 0x000fc600078e0224 */
[----:B------:R1:W3:Y:S01]  /*0700*/  @P0 LDG.E.EL.128 R20, desc[UR6][R24.64] ;  /* 0x0000000618140981 */ /* 0x0002e2000c2e1d00 */
[-C--:B--2---:R-:W-:Y:S02]  /*0710*/  FSETP.GEU.AND P2, PT, R16, R28.reuse, PT ;  /* 0x0000001c1000720b */ /* 0x084fe40003f4e000 */
[----:B------:R-:W-:Y:S02]  /*0720*/  FSETP.NAN.AND P1, PT, R28, R28, PT ;  /* 0x0000001c1c00720b */ /* 0x000fe40003f28000 */
[----:B------:R-:W-:-:S09]  /*0730*/  P2R R40, PR, RZ, 0x4 ;  /* 0x00000004ff287803 */ /* 0x000fd20000000000 */
[----:B------:R-:W-:Y:S02]  /*0740*/  @P2 SEL R28, R28, R16, P1 ;  /* 0x000000101c1c2207 */ /* 0x000fe40000800000 */
[-C--:B------:R-:W-:Y:S02]  /*0750*/  FSETP.GEU.AND P2, PT, R17, R29.reuse, PT ;  /* 0x0000001d1100720b */ /* 0x080fe40003f4e000 */
        /* <DEDUP_REMOVED lines=9> */
[----:B------:R-:W-:-:S09]  /*07f0*/  CS2R R16, SRZ ;  /* 0x0000000000107805 */ /* 0x000fd2000001ff00 */
[----:B------:R-:W-:Y:S02]  /*0800*/  @P2 SEL R31, R31, R19, P1 ;  /* 0x000000131f1f2207 */ /* 0x000fe40000800000 */
[----:B------:R-:W-:-:S06]  /*0810*/  CS2R R18, SRZ ;  /* 0x0000000000127805 */ /* 0x000fcc000001ff00 */
[----:B------:R2:W3:Y:S01]  /*0820*/  @P0 LDG.E.EL.128 R16, desc[UR6][R26.64] ;  /* 0x000000061a100981 */ /* 0x0004e2000c2e1d00 */
[----:B------:R-:W-:Y:S02]  /*0830*/  P2R R43, PR, RZ, 0x4 ;  /* 0x00000004ff2b7803 */ /* 0x000fe40000000000 */
[----:B-1----:R-:W-:Y:S02]  /*0840*/  CS2R R24, SRZ ;  /* 0x0000000000187805 */ /* 0x002fe4000001ff00 */
[----:B--2---:R-:W-:Y:S02]  /*0850*/  CS2R R26, SRZ ;  /* 0x00000000001a7805 */ /* 0x004fe4000001ff00 */
[C---:B---3--:R-:W-:Y:S02]  /*0860*/  FSETP.GT.AND P2, PT, R19.reuse, R23, PT ;  /* 0x000000171300720b */ /* 0x048fe40003f44000 */
        /* <DEDUP_REMOVED lines=42> */
[----:B------:R-:W3:Y:S01]  /*0b10*/  @P0 LDG.E.EL.128 R16, desc[UR6][R56.64] ;  /* 0x0000000638100981 */ /* 0x000ee2000c2e1d00 */
[----:B------:R-:W-:Y:S01]  /*0b20*/  P2R R52, PR, RZ, 0x4 ;  /* 0x00000004ff347803 */ /* 0x000fe20000000000 */
[----:B-1----:R-:W-:-:S04]  /*0b30*/  IMAD.IADD R63, R60, 0x1, R59 ;  /* 0x000000013c3f7824 */ /* 0x002fc800078e023b */
[----:B------:R-:W-:Y:S01]  /*0b40*/  IMAD.WIDE R62, R63, 0x4, R36 ;  /* 0x000000043f3e7825 */ /* 0x000fe200078e0224 */
        /* <DEDUP_REMOVED lines=14> */
[----:B------:R-:W-:-:S09]  /*0c30*/  CS2R R22, SRZ ;  /* 0x0000000000167805 */ /* 0x000fd2000001ff00 */
[----:B------:R-:W-:Y:S02]  /*0c40*/  @!P2 SEL R16, R16, R20, P1 ;  /* 0x000000141010a207 */ /* 0x000fe40000800000 */
[----:B------:R-:W-:-:S06]  /*0c50*/  CS2R R20, SRZ ;  /* 0x0000000000147805 */ /* 0x000fcc000001ff00 */
[----:B------:R-:W2:Y:S01]  /*0c60*/  @P0 LDG.E.EL.128 R20, desc[UR6][R62.64] ;  /* 0x000000063e140981 */ /* 0x000ea2000c2e1d00 */
[----:B------:R-:W-:Y:S01]  /*0c70*/  P2R R58, PR, RZ, 0x4 ;  /* 0x00000004ff3a7803 */ /* 0x000fe20000000000 */
[----:B------:R-:W-:-:S04]  /*0c80*/  IMAD.IADD R65, R0, 0x1, R69 ;  /* 0x0000000100417824 */ /* 0x000fc800078e0245 */
[----:B------:R-:W-:Y:S01]  /*0c90*/  IMAD.WIDE R64, R65, 0x4, R36 ;  /* 0x0000000441407825 */ /* 0x000fe200078e0224 */
[-C--:B--2---:R-:W-:Y:S02]  /*0ca0*/  FSETP.GEU.AND P2, PT, R16, R20.reuse, PT ;  /* 0x000000141000720b */ /* 0x084fe40003f4e000 */
[----:B------:R-:W-:-:S11]  /*0cb0*/  FSETP.NAN.AND P1, PT, R20, R20, PT ;  /* 0x000000141400720b */ /* 0x000fd60003f28000 */
[----:B------:R-:W-:Y:S02]  /*0cc0*/  @P2 SEL R20, R20, R16, P1 ;  /* 0x0000001014142207 */ /* 0x000fe40000800000 */
[-C--:B------:R-:W-:Y:S02]  /*0cd0*/  FSETP.GEU.AND P1, PT, R17, R21.reuse, PT ;  /* 0x000000151100720b */ /* 0x080fe40003f2e000 */
[----:B------:R-:W-:Y:S02]  /*0ce0*/  FSETP.NAN.AND P3, PT, R21, R21, PT ;  /* 0x000000151500720b */ /* 0x000fe40003f68000 */
[----:B------:R-:W-:Y:S02]  /*0cf0*/  FSETP.GEU.AND P4, PT, R18, R22, PT ;  /* 0x000000161200720b */ /* 0x000fe40003f8e000 */
[----:B------:R-:W-:-:S07]  /*0d00*/  P2R R62, PR, RZ, 0x2 ;  /* 0x00000002ff3e7803 */ /* 0x000fce0000000000 */
[----:B------:R-:W-:Y:S02]  /*0d10*/  @P1 SEL R21, R21, R17, P3 ;  /* 0x0000001115151207 */ /* 0x000fe40001800000 */
[----:B------:R-:W-:Y:S02]  /*0d20*/  FSETP.GEU.AND P1, PT, R19, R23, PT ;  /* 0x000000171300720b */ /* 0x000fe40003f2e000 */
[----:B------:R-:W-:-:S04]  /*0d30*/  FSETP.NAN.AND P3, PT, R22, R22, PT ;  /* 0x000000161600720b */ /* 0x000fc80003f68000 */
[----:B------:R-:W-:Y:S02]  /*0d40*/  @P4 SEL R22, R22, R18, P3 ;  /* 0x0000001216164207 */ /* 0x000fe40001800000 */
[----:B------:R-:W-:Y:S02]  /*0d50*/  FSETP.NAN.AND P3, PT, R23, R23, PT ;  /* 0x000000171700720b */ /* 0x000fe40003f68000 */
[----:B------:R-:W-:-:S03]  /*0d60*/  CS2R R16, SRZ ;  /* 0x0000000000107805 */ /* 0x000fc6000001ff00 */
[----:B------:R-:W-:Y:S02]  /*0d70*/  @P1 SEL R23, R23, R19, P3 ;  /* 0x0000001317171207 */ /* 0x000fe40001800000 */
[----:B------:R-:W-:-:S06]  /*0d80*/  CS2R R18, SRZ ;  /* 0x0000000000127805 */ /* 0x000fcc000001ff00 */
[----:B------:R1:W2:Y:S01]  /*0d90*/  @P0 LDG.E.EL.128 R16, desc[UR6][R64.64] ;  /* 0x0000000640100981 */ /* 0x0002a2000c2e1d00 */
[----:B------:R-:W-:Y:S01]  /*0da0*/  P2R R63, PR, RZ, 0x2 ;  /* 0x00000002ff3f7803 */ /* 0x000fe20000000000 */
[----:B-1----:R-:W-:-:S04]  /*0db0*/  IMAD.IADD R65, R46, 0x1, R69 ;  /* 0x000000012e417824 */ /* 0x002fc800078e0245 */
[----:B------:R-:W-:Y:S01]  /*0dc0*/  IMAD.WIDE R64, R65, 0x4, R36 ;  /* 0x0000000441407825 */ /* 0x000fe200078e0224 */
        /* <DEDUP_REMOVED lines=38> */
[----:B------:R-:W2:Y:S01]  /*1030*/  @P0 LDG.E.EL.128 R28, desc[UR6][R64.64] ;  /* 0x00000006401c0981 */ /* 0x000ea2000c2e1d00 */
[----:B------:R-:W-:Y:S01]  /*1040*/  P2R R72, PR, RZ, 0x2 ;  /* 0x00000002ff487803 */ /* 0x000fe20000000000 */
[----:B------:R-:W-:-:S04]  /*1050*/  IMAD.IADD R69, R60, 0x1, R69 ;  /* 0x000000013c457824 */ /* 0x000fc800078e0245 */
        /* <DEDUP_REMOVED lines=19> */
[----:B------:R-:W-:Y:S02]  /*1190*/  P2R R61, PR, RZ, 0x10 ;  /* 0x00000010ff3d7803 */ /* 0x000fe40000000000 */
[----:B------:R-:W-:Y:S02]  /*11a0*/  P2R R73, PR, RZ, 0x2 ;  /* 0x00000002ff497803 */ /* 0x000fe40000000000 */
[----:B------:R-:W-:-:S04]  /*11b0*/  ISETP.NE.AND P1, PT, R50, RZ, PT ;  /* 0x000000ff3200720c */ /* 0x000fc80003f25270 */
        /* <DEDUP_REMOVED lines=9> */
[----:B-1----:R-:W-:Y:S02]  /*1250*/  P2R R37, PR, RZ, 0x1 ;  /* 0x00000001ff257803 */ /* 0x002fe40000000000 */
[----:B------:R-:W-:Y:S02]  /*1260*/  ISETP.NE.AND P0, PT, R45, RZ, PT ;  /* 0x000000ff2d00720c */ /* 0x000fe40003f05270 */
[----:B------:R-:W-:Y:S02]  /*1270*/  P2R R59, PR, RZ, 0x4 ;  /* 0x00000004ff3b7803 */ /* 0x000fe40000000000 */
[----:B------:R-:W-:Y:S01]  /*1280*/  ISETP.NE.AND P2, PT, R49, RZ, PT ;  /* 0x000000ff3100720c */ /* 0x000fe20003f45270 */
[----:B------:R-:W1:Y:S01]  /*1290*/  S2UR UR5, SR_CgaCtaId ;  /* 0x00000000000579c3 */ /* 0x000e620000008800 */
[----:B------:R-:W-:Y:S01]  /*12a0*/  UMOV UR4, 0x400 ;  /* 0x0000040000047882 */ /* 0x000fe20000000000 */
[----:B--2---:R-:W-:-:S02]  /*12b0*/  FSETP.GEU.AND P3, PT, R20, R24, PT ;  /* 0x000000181400720b */ /* 0x004fc40003f6e000 */
[----:B------:R-:W-:-:S11]  /*12c0*/  FSETP.NAN.AND P4, PT, R24, R24, PT ;  /* 0x000000181800720b */ /* 0x000fd60003f88000 */
[----:B------:R-:W-:Y:S02]  /*12d0*/  @P3 SEL R24, R24, R20, P4 ;  /* 0x0000001418183207 */ /* 0x000fe40002000000 */
[-C--:B------:R-:W-:Y:S02]  /*12e0*/  FSETP.GEU.AND P4, PT, R21, R25.reuse, PT ;  /* 0x000000191500720b */ /* 0x080fe40003f8e000 */
[----:B------:R-:W-:-:S11]  /*12f0*/  FSETP.NAN.AND P5, PT, R25, R25, PT ;  /* 0x000000191900720b */ /* 0x000fd60003fa8000 */
[----:B------:R-:W-:Y:S02]  /*1300*/  @P4 SEL R25, R25, R21, P5 ;  /* 0x0000001519194207 */ /* 0x000fe40002800000 */
[-C--:B------:R-:W-:Y:S02]  /*1310*/  FSETP.GEU.AND P5, PT, R22, R26.reuse, PT ;  /* 0x0000001a1600720b */ /* 0x080fe40003fae000 */
[----:B------:R-:W-:-:S11]  /*1320*/  FSETP.NAN.AND P6, PT, R26, R26, PT ;  /* 0x0000001a1a00720b */ /* 0x000fd60003fc8000 */
[----:B------:R-:W-:Y:S02]  /*1330*/  @P5 SEL R26, R26, R22, P6 ;  /* 0x000000161a1a5207 */ /* 0x000fe40003000000 */
[-C--:B------:R-:W-:Y:S02]  /*1340*/  FSETP.GEU.AND P6, PT, R23, R27.reuse, PT ;  /* 0x0000001b1700720b */ /* 0x080fe40003fce000 */
[----:B------:R-:W-:Y:S02]  /*1350*/  FSETP.NAN.AND P1, PT, R27, R27, PT ;  /* 0x0000001b1b00720b */ /* 0x000fe40003f28000 */
[----:B------:R-:W-:-:S09]  /*1360*/  P2R R20, PR, RZ, 0x8 ;  /* 0x00000008ff147803 */ /* 0x000fd20000000000 */
[----:B------:R-:W-:Y:S02]  /*1370*/  @P6 SEL R27, R27, R23, P1 ;  /* 0x000000171b1b6207 */ /* 0x000fe40000800000 */
[----:B------:R-:W-:-:S04]  /*1380*/  ISETP.NE.AND P1, PT, R11, RZ, PT ;  /* 0x000000ff0b00720c */ /* 0x000fc80003f25270 */
[----:B------:R-:W-:Y:S02]  /*1390*/  SEL R11, RZ, 0x1, !P1 ;  /* 0x00000001ff0b7807 */ /* 0x000fe40004800000 */
[----:B------:R-:W-:Y:S02]  /*13a0*/  ISETP.NE.AND P1, PT, R14, RZ, PT ;  /* 0x000000ff0e00720c */ /* 0x000fe40003f25270 */
[----:B------:R-:W-:Y:S02]  /*13b0*/  ISETP.NE.AND P3, PT, R7, RZ, PT ;  /* 0x000000ff0700720c */ /* 0x000fe40003f65270 */
[----:B------:R-:W-:Y:S02]  /*13c0*/  SEL R7, RZ, 0x1, !P1 ;  /* 0x00000001ff077807 */ /* 0x000fe40004800000 */
[----:B------:R-:W-:-:S04]  /*13d0*/  ISETP.NE.AND P1, PT, R13, RZ, PT ;  /* 0x000000ff0d00720c */ /* 0x000fc80003f25270 */
[----:B------:R-:W-:Y:S02]  /*13e0*/  SEL R12, RZ, 0x1, !P1 ;  /* 0x00000001ff0c7807 */ /* 0x000fe40004800000 */
[----:B------:R-:W-:-:S04]  /*13f0*/  ISETP.NE.AND P1, PT, R74, RZ, PT ;  /* 0x000000ff4a00720c */ /* 0x000fc80003f25270 */
[----:B------:R-:W-:Y:S02]  /*1400*/  SEL R13, RZ, 0x1, !P1 ;  /* 0x00000001ff0d7807 */ /* 0x000fe40004800000 */
[----:B------:R-:W-:Y:S02]  /*1410*/  ISETP.NE.AND P1, PT, R50, RZ, PT ;  /* 0x000000ff3200720c */ /* 0x000fe40003f25270 */
[----:B------:R-:W-:Y:S02]  /*1420*/  P2R R21, PR, RZ, 0x10 ;  /* 0x00000010ff157803 */ /* 0x000fe40000000000 */
[----:B------:R-:W-:Y:S02]  /*1430*/  ISETP.NE.AND P4, PT, R15, RZ, PT ;  /* 0x000000ff0f00720c */ /* 0x000fe40003f85270 */
[----:B------:R-:W-:Y:S02]  /*1440*/  SEL R15, RZ, 0x1, !P1 ;  /* 0x00000001ff0f7807 */ /* 0x000fe40004800000 */
        /* <DEDUP_REMOVED lines=31> */
[----:B------:R-:W-:Y:S02]  /*1640*/  SEL R3, RZ, 0x1, !P1 ;  /* 0x00000001ff037807 */ /* 0x000fe40004800000 */
        /* <DEDUP_REMOVED lines=11> */
[----:B------:R-:W-:Y:S02]  /*1700*/  SEL R11, R11, 0x2, P1 ;  /* 0x000000020b0b7807 */ /* 0x000fe40000800000 */
[----:B------:R-:W-:-:S02]  /*1710*/  ISETP.NE.AND P1, PT, R6, RZ, PT ;  /* 0x000000ff0600720c */ /* 0x000fc40003f25270 */
[----:B------:R-:W-:Y:S02]  /*1720*/  SEL R45, RZ, 0x1, !P5 ;  /* 0x00000001ff2d7807 */ /* 0x000fe40006800000 */
[----:B------:R-:W-:Y:S02]  /*1730*/  ISETP.NE.AND P5, PT, R46, RZ, PT ;  /* 0x000000ff2e00720c */ /* 0x000fe40003fa5270 */
[----:B------:R-:W-:Y:S02]  /*1740*/  SEL R46, R7, 0x2, P1 ;  /* 0x00000002072e7807 */ /* 0x000fe40000800000 */
[----:B------:R-:W-:Y:S02]  /*1750*/  P2R R38, PR, RZ, 0x40 ;  /* 0x00000040ff267803 */ /* 0x000fe40000000000 */
[----:B------:R-:W-:Y:S02]  /*1760*/  ISETP.NE.AND P1, PT, R74, RZ, PT ;  /* 0x000000ff4a00720c */ /* 0x000fe40003f25270 */
[----:B------:R-:W-:-:S02]  /*1770*/  ISETP.NE.AND P6, PT, R39, RZ, PT ;  /* 0x000000ff2700720c */ /* 0x000fc40003fc5270 */
[----:B------:R-:W-:Y:S02]  /*1780*/  SEL R12, R12, 0x2, P1 ;  /* 0x000000020c0c7807 */ /* 0x000fe40000800000 */
[----:B------:R-:W-:Y:S02]  /*1790*/  SEL R49, RZ, 0x1, !P6 ;  /* 0x00000001ff317807 */ /* 0x000fe40007000000 */
[----:B------:R-:W-:Y:S02]  /*17a0*/  ISETP.NE.AND P1, PT, R69, RZ, PT ;  /* 0x000000ff4500720c */ /* 0x000fe40003f25270 */
[----:B------:R-:W-:Y:S02]  /*17b0*/  ISETP.NE.AND P6, PT, R68, RZ, PT ;  /* 0x000000ff4400720c */ /* 0x000fe40003fc5270 */
[----:B------:R-:W-:Y:S02]  /*17c0*/  SEL R13, R13, 0x2, P1 ;  /* 0x000000020d0d7807 */ /* 0x000fe40000800000 */
[----:B------:R-:W-:-:S02]  /*17d0*/  P2R R44, PR, RZ, 0x40 ;  /* 0x00000040ff2c7803 */ /* 0x000fc40000000000 */
[----:B------:R-:W-:Y:S02]  /*17e0*/  ISETP.NE.AND P1, PT, R60, RZ, PT ;  /* 0x000000ff3c00720c */ /* 0x000fe40003f25270 */
[----:B------:R-:W-:Y:S02]  /*17f0*/  ISETP.NE.AND P6, PT, R67, RZ, PT ;  /* 0x000000ff4300720c */ /* 0x000fe40003fc5270 */
[----:B------:R-:W-:Y:S02]  /*1800*/  SEL R14, RZ, 0x1, !P2 ;  /* 0x00000001ff0e7807 */ /* 0x000fe40005000000 */
[----:B------:R-:W-:Y:S02]  /*1810*/  ISETP.NE.AND P2, PT, R52, RZ, PT ;  /* 0x000000ff3400720c */ /* 0x000fe40003f45270 */
[----:B------:R-:W-:Y:S02]  /*1820*/  SEL R49, R49, 0x2, P1 ;  /* 0x0000000231317807 */ /* 0x000fe40000800000 */
[----:B------:R-:W-:-:S02]  /*1830*/  P2R R52, PR, RZ, 0x40 ;  /* 0x00000040ff347803 */ /* 0x000fc40000000000 */
[----:B------:R-:W-:Y:S02]  /*1840*/  ISETP.NE.AND P1, PT, R51, RZ, PT ;  /* 0x000000ff3300720c */ /* 0x000fe40003f25270 */
[----:B------:R-:W-:Y:S02]  /*1850*/  ISETP.NE.AND P6, PT, R66, RZ, PT ;  /* 0x000000ff4200720c */ /* 0x000fe40003fc5270 */
[----:B------:R-:W-:Y:S02]  /*1860*/  SEL R45, R45, 0x2, P1 ;  /* 0x000000022d2d7807 */ /* 0x000fe40000800000 */
[----:B------:R-:W-:Y:S02]  /*1870*/  SEL R39, RZ, 0x1, !P4 ;  /* 0x00000001ff277807 */ /* 0x000fe40006000000 */
[----:B------:R-:W-:Y:S02]  /*1880*/  P2R R55, PR, RZ, 0x40 ;  /* 0x00000040ff377803 */ /* 0x000fe40000000000 */
[----:B------:R-:W-:-:S02]  /*1890*/  ISETP.NE.AND P1, PT, R42, RZ, PT ;  /* 0x000000ff2a00720c */ /* 0x000fc40003f25270 */
[----:B------:R-:W-:Y:S02]  /*18a0*/  ISETP.NE.AND P6, PT, R53, RZ, PT ;  /* 0x000000ff3500720c */ /* 0x000fe40003fc5270 */
[----:B------:R-:W-:Y:S02]  /*18b0*/  SEL R51, R39, 0x2, P1 ;  /* 0x0000000227337807 */ /* 0x000fe40000800000 */
[----:B------:R-:W-:Y:S02]  /*18c0*/  SEL R36, RZ, 0x1, !P3 ;  /* 0x00000001ff247807 */ /* 0x000fe40005800000 */
[----:B------:R-:W-:Y:S02]  /*18d0*/  P2R R53, PR, RZ, 0x40 ;  /* 0x00000040ff357803 */ /* 0x000fe40000000000 */
[----:B------:R-:W-:Y:S02]  /*18e0*/  ISETP.NE.AND P1, PT, R43, RZ, PT ;  /* 0x000000ff2b00720c */ /* 0x000fe40003f25270 */
[----:B------:R-:W-:-:S02]  /*18f0*/  ISETP.NE.AND P6, PT, R63, RZ, PT ;  /* 0x000000ff3f00720c */ /* 0x000fc40003fc5270 */
[----:B------:R-:W-:Y:S02]  /*1900*/  SEL R57, R36, 0x2, P1 ;  /* 0x0000000224397807 */ /* 0x000fe40000800000 */
[----:B------:R-:W-:Y:S02]  /*1910*/  SEL R23, RZ, 0x1, !P0 ;  /* 0x00000001ff177807 */ /* 0x000fe40004000000 */
[----:B------:R-:W-:Y:S02]  /*1920*/  P2R R56, PR, RZ, 0x40 ;  /* 0x00000040ff387803 */ /* 0x000fe40000000000 */
[----:B------:R-:W-:Y:S02]  /*1930*/  ISETP.NE.AND P1, PT, R47, RZ, PT ;  /* 0x000000ff2f00720c */ /* 0x000fe40003f25270 */
[----:B------:R-:W-:Y:S02]  /*1940*/  ISETP.NE.AND P6, PT, R61, RZ, PT ;  /* 0x000000ff3d00720c */ /* 0x000fe40003fc5270 */
[----:B------:R-:W-:-:S02]  /*1950*/  SEL R23, R23, 0x2, P1 ;  /* 0x0000000217177807 */ /* 0x000fc40000800000 */
[----:B------:R-:W-:Y:S02]  /*1960*/  ISETP.NE.AND P1, PT, R48, RZ, PT ;  /* 0x000000ff3000720c */ /* 0x000fe40003f25270 */
[----:B------:R-:W-:Y:S02]  /*1970*/  SEL R36, R40, 0x2, P6 ;  /* 0x0000000228247807 */ /* 0x000fe40003000000 */
[----:B------:R-:W-:Y:S02]  /*1980*/  ISETP.NE.AND P6, PT, R56, RZ, PT ;  /* 0x000000ff3800720c */ /* 0x000fe40003fc5270 */
[----:B------:R-:W-:Y:S02]  /*1990*/  SEL R15, R15, 0x2, P1 ;  /* 0x000000020f0f7807 */ /* 0x000fe40000800000 */
[----:B------:R-:W-:Y:S02]  /*19a0*/  ISETP.NE.AND P1, PT, R50, RZ, PT ;  /* 0x000000ff3200720c */ /* 0x000fe40003f25270 */
[----:B------:R-:W-:-:S02]  /*19b0*/  SEL R39, R9, 0x2, P6 ;  /* 0x0000000209277807 */ /* 0x000fc40003000000 */
[----:B------:R-:W-:Y:S02]  /*19c0*/  ISETP.NE.AND P6, PT, R53, RZ, PT ;  /* 0x000000ff3500720c */ /* 0x000fe40003fc5270 */
[----:B------:R-:W-:Y:S02]  /*19d0*/  SEL R6, R14, 0x2, P1 ;  /* 0x000000020e067807 */ /* 0x000fe40000800000 */
[----:B------:R-:W-:Y:S02]  /*19e0*/  ISETP.NE.AND P1, PT, R62, RZ, PT ;  /* 0x000000ff3e00720c */ /* 0x000fe40003f25270 */
[----:B------:R-:W-:Y:S02]  /*19f0*/  SEL R40, R11, 0x3, P6 ;  /* 0x000000030b287807 */ /* 0x000fe40003000000 */
[----:B------:R-:W-:Y:S02]  /*1a00*/  ISETP.NE.AND P6, PT, R55, RZ, PT ;  /* 0x000000ff3700720c */ /* 0x000fe40003fc5270 */
[----:B------:R-:W-:Y:S01]  /*1a10*/  SEL R7, R41, 0x2, P1 ;  /* 0x0000000229077807 */ /* 0x000fe20000800000 */
[----:B------:R-:W-:Y:S01]  /*1a20*/  IMAD.SHL.U32 R9, R10, 0x400, RZ ;  /* 0x000004000a097824 */ /* 0x000fe200078e00ff */
[----:B------:R-:W-:-:S02]  /*1a30*/  SEL R41, R46, 0x3, P6 ;  /* 0x000000032e297807 */ /* 0x000fc40003000000 */
[----:B------:R-:W-:Y:S02]  /*1a40*/  ISETP.NE.AND P6, PT, R52, RZ, PT ;  /* 0x000000ff3400720c */ /* 0x000fe40003fc5270 */
[----:B------:R-:W-:Y:S01]  /*1a50*/  SHF.R.U32.HI R11, RZ, 0x2, R10 ;  /* 0x00000002ff0b7819 */ /* 0x000fe2000001160a */
[----:B-1----:R-:W-:Y:S01]  /*1a60*/  UPRMT UR4, UR5, 0x654, UR4 ;  /* 0x0000065405047896 */ /* 0x002fe20008000004 */
[----:B------:R-:W-:Y:S02]  /*1a70*/  SEL R3, R3, 0x2, P2 ;  /* 0x0000000203037807 */ /* 0x000fe40001000000 */
[----:B------:R-:W-:Y:S02]  /*1a80*/  SEL R42, R12, 0x3, P6 ;  /* 0x000000030c2a7807 */ /* 0x000fe40003000000 */
[----:B------:R-:W-:Y:S02]  /*1a90*/  ISETP.NE.AND P2, PT, R59, RZ, PT ;  /* 0x000000ff3b00720c */ /* 0x000fe40003f45270 */
[----:B------:R-:W-:-:S02]  /*1aa0*/  SGXT.U32 R11, R11, 0x6 ;  /* 0x000000060b0b781a */ /* 0x000fc40000000000 */
[----:B------:R-:W-:Y:S02]  /*1ab0*/  LOP3.LUT R12, R9, 0xc00, RZ, 0xc0, !PT ;  /* 0x00000c00090c7812 */ /* 0x000fe400078ec0ff */
[----:B------:R-:W-:Y:S02]  /*1ac0*/  SEL R2, R2, 0x2, P2 ;  /* 0x0000000202027807 */ /* 0x000fe40001000000 */
[----:B------:R-:W-:Y:S02]  /*1ad0*/  ISETP.NE.AND P6, PT, R44, RZ, PT ;  /* 0x000000ff2c00720c */ /* 0x000fe40003fc5270 */
[C---:B------:R-:W-:Y:S02]  /*1ae0*/  LOP3.LUT R9, R12.reuse, R11, RZ, 0xfc, !PT ;  /* 0x0000000b0c097212 */ /* 0x040fe400078efcff */
[----:B------:R-:W-:Y:S02]  /*1af0*/  LEA.HI R14, R12, UR4, RZ, 0x1e ;  /* 0x000000040c0e7c11 */ /* 0x000fe4000f8ff0ff */
[----:B------:R-:W-:-:S02]  /*1b00*/  ISETP.NE.AND P4, PT, R70, RZ, PT ;  /* 0x000000ff4600720c */ /* 0x000fc40003f85270 */
[----:B------:R-:W-:Y:S02]  /*1b10*/  ISETP.NE.AND P2, PT, R64, RZ, PT ;  /* 0x000000ff4000720c */ /* 0x000fe40003f45270 */
[----:B------:R-:W-:Y:S02]  /*1b20*/  ISETP.NE.AND P0, PT, R72, RZ, PT ;  /* 0x000000ff4800720c */ /* 0x000fe40003f05270 */
[----:B------:R-:W-:Y:S02]  /*1b30*/  ISETP.NE.AND P3, PT, R71, RZ, PT ;  /* 0x000000ff4700720c */ /* 0x000fe40003f65270 */
[----:B------:R-:W-:Y:S02]  /*1b40*/  ISETP.NE.AND P1, PT, R54, RZ, PT ;  /* 0x000000ff3600720c */ /* 0x000fe40003f25270 */
[----:B------:R-:W-:Y:S01]  /*1b50*/  SEL R43, R13, 0x3, P6 ;  /* 0x000000030d2b7807 */ /* 0x000fe20003000000 */
[----:B------:R-:W-:Y:S01]  /*1b60*/  IMAD R13, R9, 0x4, R14 ;  /* 0x00000004090d7824 */ /* 0x000fe200078e020e */
[----:B------:R-:W-:-:S02]  /*1b70*/  ISETP.NE.AND P6, PT, R38, RZ, PT ;  /* 0x000000ff2600720c */ /* 0x000fc40003fc5270 */
[----:B------:R-:W-:Y:S02]  /*1b80*/  SEL R45, R45, 0x3, P4 ;  /* 0x000000032d2d7807 */ /* 0x000fe40002000000 */
[----:B------:R-:W-:Y:S02]  /*1b90*/  SEL R46, R15, 0x3, P2 ;  /* 0x000000030f2e7807 */ /* 0x000fe40001000000 */
[----:B------:R-:W-:Y:S02]  /*1ba0*/  LOP3.LUT R11, R12, 0x40, RZ, 0xfc, !PT ;  /* 0x000000400c0b7812 */ /* 0x000fe400078efcff */
[----:B------:R-:W-:Y:S02]  /*1bb0*/  SEL R38, R49, 0x3, P5 ;  /* 0x0000000331267807 */ /* 0x000fe40002800000 */
[----:B------:R-:W-:Y:S02]  /*1bc0*/  ISETP.NE.AND P4, PT, R21, RZ, PT ;  /* 0x000000ff1500720c */ /* 0x000fe40003f85270 */
[----:B------:R-:W-:-:S02]  /*1bd0*/  SEL R47, R57, 0x3, P0 ;  /* 0x00000003392f7807 */ /* 0x000fc40000000000 */
[----:B------:R-:W-:Y:S02]  /*1be0*/  LOP3.LUT R15, R12, 0x80, RZ, 0xfc, !PT ;  /* 0x000000800c0f7812 */ /* 0x000fe400078efcff */
[----:B------:R-:W-:Y:S02]  /*1bf0*/  ISETP.NE.AND P5, PT, R22, RZ, PT ;  /* 0x000000ff1600720c */ /* 0x000fe40003fa5270 */
[----:B------:R-:W-:Y:S02]  /*1c00*/  ISETP.NE.AND P0, PT, R37, RZ, PT ;  /* 0x000000ff2500720c */ /* 0x000fe40003f05270 */
[----:B------:R-:W-:Y:S02]  /*1c10*/  LOP3.LUT R21, R12, 0xc0, RZ, 0xfc, !PT ;  /* 0x000000c00c157812 */ /* 0x000fe400078efcff */
[----:B------:R-:W-:Y:S02]  /*1c20*/  SEL R44, R51, 0x3, P3 ;  /* 0x00000003332c7807 */ /* 0x000fe40001800000 */
[----:B------:R-:W-:-:S02]  /*1c30*/  SEL R37, R23, 0x3, P1 ;  /* 0x0000000317257807 */ /* 0x000fc40000800000 */
[----:B------:R-:W-:Y:S01]  /*1c40*/  LOP3.LUT R22, R12, 0x100, RZ, 0xfc, !PT ;  /* 0x000001000c167812 */ /* 0x000fe200078efcff */
[----:B------:R1:W-:Y:S01]  /*1c50*/  STS [R13], R16 ;  /* 0x000000100d007388 */ /* 0x0003e20000000800 */
[----:B------:R-:W-:Y:S02]  /*1c60*/  ISETP.NE.AND P3, PT, R20, RZ, PT ;  /* 0x000000ff1400720c */ /* 0x000fe40003f65270 */
[----:B------:R-:W-:Y:S02]  /*1c70*/  LEA.HI R14, R11, UR4, RZ, 0x1e ;  /* 0x000000040b0e7c11 */ /* 0x000fe4000f8ff0ff */
[----:B------:R-:W-:Y:S01]  /*1c80*/  LOP3.LUT R23, R12, 0x140, RZ, 0xfc, !PT ;  /* 0x000001400c177812 */ /* 0x000fe200078efcff */
[----:B------:R-:W-:Y:S01]  /*1c90*/  IMAD.SHL.U32 R11, R10, 0x4, RZ ;  /* 0x000000040a0b7824 */ /* 0x000fe200078e00ff */
[----:B------:R-:W-:Y:S02]  /*1ca0*/  LEA.HI R20, R15, UR4, RZ, 0x1e ;  /* 0x000000040f147c11 */ /* 0x000fe4000f8ff0ff */
[----:B------:R-:W-:-:S02]  /*1cb0*/  LEA.HI R22, R22, UR4, RZ, 0x1e ;  /* 0x0000000416167c11 */ /* 0x000fc4000f8ff0ff */
[----:B-1----:R-:W-:Y:S01]  /*1cc0*/  LEA.HI R16, R21, UR4, RZ, 0x1e ;  /* 0x0000000415107c11 */ /* 0x002fe2000f8ff0ff */
[----:B------:R-:W-:Y:S01]  /*1cd0*/  IMAD R14, R9, 0x4, R14 ;  /* 0x00000004090e7824 */ /* 0x000fe200078e020e */
[----:B------:R-:W-:Y:S01]  /*1ce0*/  LEA.HI R50, R23, UR4, RZ, 0x1e ;  /* 0x0000000417327c11 */ /* 0x000fe2000f8ff0ff */
[C---:B------:R-:W-:Y:S01]  /*1cf0*/  IMAD R13, R9.reuse, 0x4, R20 ;  /* 0x00000004090d7824 */ /* 0x040fe200078e0214 */
[----:B------:R-:W-:Y:S01]  /*1d00*/  LOP3.LUT R48, R8, 0x3c, R11, 0xf8, !PT ;  /* 0x0000003c08307812 */ /* 0x000fe200078ef80b */
[C---:B------:R-:W-:Y:S02]  /*1d10*/  IMAD R16, R9.reuse, 0x4, R16 ;  /* 0x0000000409107824 */ /* 0x040fe400078e0210 */
[C---:B------:R-:W-:Y:S01]  /*1d20*/  IMAD R11, R9.reuse, 0x4, R22 ;  /* 0x00000004090b7824 */ /* 0x040fe200078e0216 */
[----:B------:R1:W-:Y:S01]  /*1d30*/  STS [R14+0x100], R17 ;  /* 0x000100110e007388 */ /* 0x0003e20000000800 */
[----:B------:R-:W-:Y:S01]  /*1d40*/  IMAD R50, R9, 0x4, R50 ;  /* 0x0000000409327824 */ /* 0x000fe200078e0232 */
[----:B------:R-:W-:-:S02]  /*1d50*/  LOP3.LUT R15, R12, 0x1c0, RZ, 0xfc, !PT ;  /* 0x000001c00c0f7812 */ /* 0x000fc400078efcff */
[----:B------:R2:W-:Y:S01]  /*1d60*/  STS [R13+0x200], R18 ;  /* 0x000200120d007388 */ /* 0x0005e20000000800 */
[----:B------:R-:W-:-:S03]  /*1d70*/  LOP3.LUT R20, R12, 0x240, RZ, 0xfc, !PT ;  /* 0x000002400c147812 */ /* 0x000fc600078efcff */
[----:B------:R3:W-:Y:S01]  /*1d80*/  STS [R16+0x300], R19 ;  /* 0x0003001310007388 */ /* 0x0007e20000000800 */
[----:B-1----:R-:W-:-:S03]  /*1d90*/  LOP3.LUT R14, R12, 0x180, RZ, 0xfc, !PT ;  /* 0x000001800c0e7812 */ /* 0x002fc600078efcff */
[----:B------:R1:W-:Y:S01]  /*1da0*/  STS [R11+0x400], R32 ;  /* 0x000400200b007388 */ /* 0x0003e20000000800 */
[C---:B------:R-:W-:Y:S02]  /*1db0*/  LOP3.LUT R17, R12.reuse, 0x200, RZ, 0xfc, !PT ;  /* 0x000002000c117812 */ /* 0x040fe400078efcff */
[C---:B------:R-:W-:Y:S01]  /*1dc0*/  LOP3.LUT R21, R12.reuse, 0x280, RZ, 0xfc, !PT ;  /* 0x000002800c157812 */ /* 0x040fe200078efcff */
[----:B------:R4:W-:Y:S01]  /*1dd0*/  STS [R50+0x500], R33 ;  /* 0x0005002132007388 */ /* 0x0009e20000000800 */
[C---:B--2---:R-:W-:Y:S02]  /*1de0*/  LOP3.LUT R13, R12.reuse, 0x2c0, RZ, 0xfc, !PT ;  /* 0x000002c00c0d7812 */ /* 0x044fe400078efcff */
[C---:B------:R-:W-:Y:S02]  /*1df0*/  LOP3.LUT R23, R12.reuse, 0x300, RZ, 0xfc, !PT ;  /* 0x000003000c177812 */ /* 0x040fe400078efcff */
[C---:B---3--:R-:W-:Y:S02]  /*1e00*/  LOP3.LUT R19, R12.reuse, 0x340, RZ, 0xfc, !PT ;  /* 0x000003400c137812 */ /* 0x048fe400078efcff */
[----:B-1----:R-:W-:-:S02]  /*1e10*/  LOP3.LUT R11, R12, 0x380, RZ, 0xfc, !PT ;  /* 0x000003800c0b7812 */ /* 0x002fc400078efcff */
[----:B------:R-:W-:Y:S02]  /*1e20*/  LEA.HI R14, R14, UR4, RZ, 0x1e ;  /* 0x000000040e0e7c11 */ /* 0x000fe4000f8ff0ff */
[----:B----4-:R-:W-:Y:S02]  /*1e30*/  LOP3.LUT R33, R12, 0x3c0, RZ, 0xfc, !PT ;  /* 0x000003c00c217812 */ /* 0x010fe400078efcff */
[----:B------:R-:W-:Y:S02]  /*1e40*/  LEA.HI R12, R15, UR4, RZ, 0x1e ;  /* 0x000000040f0c7c11 */ /* 0x000fe4000f8ff0ff */
[----:B------:R-:W-:Y:S02]  /*1e50*/  LEA.HI R16, R17, UR4, RZ, 0x1e ;  /* 0x0000000411107c11 */ /* 0x000fe4000f8ff0ff */
[----:B------:R-:W-:Y:S02]  /*1e60*/  LEA.HI R20, R20, UR4, RZ, 0x1e ;  /* 0x0000000414147c11 */ /* 0x000fe4000f8ff0ff */
[----:B------:R-:W-:-:S02]  /*1e70*/  LEA.HI R18, R21, UR4, RZ, 0x1e ;  /* 0x0000000415127c11 */ /* 0x000fc4000f8ff0ff */
[----:B------:R-:W-:Y:S01]  /*1e80*/  LEA.HI R52, R11, UR4, RZ, 0x1e ;  /* 0x000000040b347c11 */ /* 0x000fe2000f8ff0ff */
[----:B------:R-:W-:Y:S01]  /*1e90*/  IMAD R11, R9, 0x4, R14 ;  /* 0x00000004090b7824 */ /* 0x000fe200078e020e */
[----:B------:R-:W-:Y:S01]  /*1ea0*/  LEA.HI R22, R13, UR4, RZ, 0x1e ;  /* 0x000000040d167c11 */ /* 0x000fe2000f8ff0ff */
[----:B------:R-:W-:Y:S01]  /*1eb0*/  IMAD R12, R9, 0x4, R12 ;  /* 0x00000004090c7824 */ /* 0x000fe200078e020c */
[----:B------:R-:W-:Y:S01]  /*1ec0*/  LEA.HI R32, R23, UR4, RZ, 0x1e ;  /* 0x0000000417207c11 */ /* 0x000fe2000f8ff0ff */
[----:B------:R-:W-:Y:S01]  /*1ed0*/  IMAD R13, R9, 0x4, R16 ;  /* 0x00000004090d7824 */ /* 0x000fe200078e0210 */
[----:B------:R-:W-:Y:S01]  /*1ee0*/  LEA.HI R50, R19, UR4, RZ, 0x1e ;  /* 0x0000000413327c11 */ /* 0x000fe2000f8ff0ff */
[----:B------:R-:W-:Y:S01]  /*1ef0*/  IMAD R20, R9, 0x4, R20 ;  /* 0x0000000409147824 */ /* 0x000fe200078e0214 */
[----:B------:R-:W-:Y:S01]  /*1f00*/  LEA.HI R54, R33, UR4, RZ, 0x1e ;  /* 0x0000000421367c11 */ /* 0x000fe2000f8ff0ff */
[C---:B------:R-:W-:Y:S01]  /*1f10*/  IMAD R15, R9.reuse, 0x4, R18 ;  /* 0x00000004090f7824 */ /* 0x040fe200078e0212 */
[----:B------:R-:W-:Y:S01]  /*1f20*/  STS [R11+0x600], R34 ;  /* 0x000600220b007388 */ /* 0x000fe20000000800 */
[----:B------:R-:W-:-:S02]  /*1f30*/  IMAD R22, R9, 0x4, R22 ;  /* 0x0000000409167824 */ /* 0x000fc400078e0216 */
[C---:B------:R-:W-:Y:S01]  /*1f40*/  IMAD R17, R9.reuse, 0x4, R32 ;  /* 0x0000000409117824 */ /* 0x040fe200078e0220 */
[----:B------:R-:W-:Y:S01]  /*1f50*/  STS [R12+0x700], R35 ;  /* 0x000700230c007388 */ /* 0x000fe20000000800 */
[C---:B------:R-:W-:Y:S02]  /*1f60*/  IMAD R50, R9.reuse, 0x4, R50 ;  /* 0x0000000409327824 */ /* 0x040fe400078e0232 */
[C---:B------:R-:W-:Y:S01]  /*1f70*/  IMAD R49, R9.reuse, 0x4, R52 ;  /* 0x0000000409317824 */ /* 0x040fe200078e0234 */
[----:B------:R1:W-:Y:S01]  /*1f80*/  STS [R13+0x800], R28 ;  /* 0x0008001c0d007388 */ /* 0x0003e20000000800 */
[----:B------:R-:W-:-:S03]  /*1f90*/  IMAD R54, R9, 0x4, R54 ;  /* 0x0000000409367824 */ /* 0x000fc600078e0236 */
[----:B------:R2:W-:Y:S01]  /*1fa0*/  STS [R20+0x900], R29 ;  /* 0x0009001d14007388 */ /* 0x0005e20000000800 */
[----:B------:R-:W-:-:S03]  /*1fb0*/  IMAD.SHL.U32 R8, R10, 0x4, RZ ;  /* 0x000000040a087824 */ /* 0x000fc600078e00ff */
[----:B------:R3:W-:Y:S04]  /*1fc0*/  STS [R15+0xa00], R30 ;  /* 0x000a001e0f007388 */ /* 0x0007e80000000800 */
[----:B------:R-:W-:Y:S04]  /*1fd0*/  STS [R22+0xb00], R31 ;  /* 0x000b001f16007388 */ /* 0x000fe80000000800 */
[----:B------:R-:W-:Y:S01]  /*1fe0*/  STS [R17+0xc00], R24 ;  /* 0x000c001811007388 */ /* 0x000fe20000000800 */
[----:B------:R-:W-:-:S03]  /*1ff0*/  LOP3.LUT R8, R8, 0x3fc, RZ, 0xc0, !PT ;  /* 0x000003fc08087812 */ /* 0x000fc600078ec0ff */
[----:B------:R4:W-:Y:S04]  /*2000*/  STS [R50+0xd00], R25 ;  /* 0x000d001932007388 */ /* 0x0009e80000000800 */
[----:B------:R-:W-:Y:S04]  /*2010*/  STS [R49+0xe00], R26 ;  /* 0x000e001a31007388 */ /* 0x000fe80000000800 */
[----:B------:R5:W-:Y:S01]  /*2020*/  STS [R54+0xf00], R27 ;  /* 0x000f001b36007388 */ /* 0x000be20000000800 */
[----:B------:R-:W-:Y:S02]  /*2030*/  LOP3.LUT R9, R10, 0xf0, RZ, 0xc0, !PT ;  /* 0x000000f00a097812 */ /* 0x000fe400078ec0ff */
[----:B------:R-:W-:-:S02]  /*2040*/  LOP3.LUT R51, R8, 0x400, RZ, 0xfc, !PT ;  /* 0x0000040008337812 */ /* 0x000fc400078efcff */
[C---:B------:R-:W-:Y:S02]  /*2050*/  LOP3.LUT R53, R8.reuse, 0x800, RZ, 0xfc, !PT ;  /* 0x0000080008357812 */ /* 0x040fe400078efcff */
[C---:B------:R-:W-:Y:S01]  /*2060*/  LOP3.LUT R55, R8.reuse, 0xc00, RZ, 0xfc, !PT ;  /* 0x00000c0008377812 */ /* 0x040fe200078efcff */
[----:B------:R-:W-:Y:S01]  /*2070*/  VIADD R9, R9, UR4 ;  /* 0x0000000409097c36 */ /* 0x000fe20008000000 */
[----:B------:R-:W-:Y:S02]  /*2080*/  SHF.R.U32.HI R51, RZ, 0x2, R51 ;  /* 0x00000002ff337819 */ /* 0x000fe40000011633 */
[----:B------:R-:W-:Y:S02]  /*2090*/  SHF.R.U32.HI R53, RZ, 0x2, R53 ;  /* 0x00000002ff357819 */ /* 0x000fe40000011635 */
[----:B------:R-:W-:Y:S01]  /*20a0*/  SHF.R.U32.HI R55, RZ, 0x2, R55 ;  /* 0x00000002ff377819 */ /* 0x000fe20000011637 */
[----:B------:R-:W-:Y:S01]  /*20b0*/  IMAD R32, R8, 0x4, R9 ;  /* 0x0000000408207824 */ /* 0x000fe200078e0209 */
[----:B------:R-:W-:-:S02]  /*20c0*/  LOP3.LUT R51, R51, 0x1f0, RZ, 0xc0, !PT ;  /* 0x000001f033337812 */ /* 0x000fc400078ec0ff */
[----:B------:R-:W-:Y:S02]  /*20d0*/  LOP3.LUT R53, R53, 0x2f0, RZ, 0xc0, !PT ;  /* 0x000002f035357812 */ /* 0x000fe400078ec0ff */
[----:B------:R-:W-:Y:S02]  /*20e0*/  SHF.R.S32.HI R9, RZ, 0x1f, R48 ;  /* 0x0000001fff097819 */ /* 0x000fe40000011430 */
[----:B------:R-:W-:Y:S01]  /*20f0*/  LOP3.LUT R55, R55, 0x3f0, RZ, 0xc0, !PT ;  /* 0x000003f037377812 */ /* 0x000fe200078ec0ff */
[----:B------:R-:W-:Y:S01]  /*2100*/  VIADD R51, R51, UR4 ;  /* 0x0000000433337c36 */ /* 0x000fe20008000000 */
[----:B------:R-:W-:Y:S01]  /*2110*/  LEA.HI R9, R9, R48, RZ, 0x4 ;  /* 0x0000003009097211 */ /* 0x000fe200078f20ff */
[----:B------:R-:W-:Y:S02]  /*2120*/  VIADD R53, R53, UR4 ;  /* 0x0000000435357c36 */ /* 0x000fe40008000000 */
[----:B------:R-:W-:Y:S01]  /*2130*/  VIADD R55, R55, UR4 ;  /* 0x0000000437377c36 */ /* 0x000fe20008000000 */
[----:B-1----:R-:W-:Y:S01]  /*2140*/  LOP3.LUT R13, R9, 0xfffffff0, RZ, 0xc0, !PT ;  /* 0xfffffff0090d7812 */ /* 0x002fe200078ec0ff */
[C---:B------:R-:W-:Y:S01]  /*2150*/  IMAD R14, R8.reuse, 0x4, R51 ;  /* 0x00000004080e7824 */ /* 0x040fe200078e0233 */
[----:B------:R-:W-:Y:S01]  /*2160*/  SHF.R.U32.HI R33, RZ, 0x4, R10 ;  /* 0x00000004ff217819 */ /* 0x000fe2000001160a */
[C---:B------:R-:W-:Y:S01]  /*2170*/  IMAD R16, R8.reuse, 0x4, R53 ;  /* 0x0000000408107824 */ /* 0x040fe200078e0235 */
[----:B------:R-:W-:Y:S01]  /*2180*/  BAR.SYNC.DEFER_BLOCKING 0x0 ;  /* 0x0000000000007b1d */ /* 0x000fe20000010000 */
[----:B------:R-:W-:Y:S01]  /*2190*/  IMAD R21, R8, 0x4, R55 ;  /* 0x0000000408157824 */ /* 0x000fe200078e0237 */
[----:B------:R-:W-:Y:S01]  /*21a0*/  SHF.R.S32.HI R28, RZ, 0x4, R9 ;  /* 0x00000004ff1c7819 */ /* 0x000fe20000011409 */
[----:B--2---:R-:W-:Y:S01]  /*21b0*/  IMAD.IADD R29, R48, 0x1, -R13 ;  /* 0x00000001301d7824 */ /* 0x004fe200078e0a0d */
[----:B------:R-:W-:Y:S01]  /*21c0*/  SGXT.U32 R33, R33, 0x4 ;  /* 0x000000042121781a */ /* 0x000fe20000000000 */
[----:B---3--:R-:W-:Y:S01]  /*21d0*/  IMAD R30, R5, 0x280, R0 ;  /* 0x00000280051e7824 */ /* 0x008fe200078e0200 */
[----:B------:R-:W-:Y:S01]  /*21e0*/  ISETP.NE.AND P1, PT, R65, RZ, PT ;  /* 0x000000ff4100720c */ /* 0x000fe20003f25270 */
[----:B------:R-:W-:Y:S01]  /*21f0*/  ULDC.64 UR4, c[0x0][0x220] ;  /* 0x0000880000047ab9 */ /* 0x000fe20000000a00 */
[----:B------:R-:W-:-:S02]  /*2200*/  LOP3.LUT R33, R4, R33, RZ, 0xfc, !PT ;  /* 0x0000002104217212 */ /* 0x000fc400078efcff */
[----:B------:R-:W1:Y:S01]  /*2210*/  LDC.64 R4, c[0x0][0x218] ;  /* 0x00008600ff047b82 */ /* 0x000e620000000a00 */
[----:B------:R-:W2:Y:S04]  /*2220*/  LDS.128 R8, [R32] ;  /* 0x0000000020087984 */ /* 0x000ea80000000c00 */
[----:B------:R-:W3:Y:S04]  /*2230*/  LDS.128 R12, [R14+0x1000] ;  /* 0x001000000e0c7984 */ /* 0x000ee80000000c00 */
[----:B------:R-:W2:Y:S04]  /*2240*/  LDS.128 R16, [R16+0x2000] ;  /* 0x0020000010107984 */ /* 0x000ea80000000c00 */
[----:B------:R-:W2:Y:S01]  /*2250*/  LDS.128 R20, [R21+0x3000] ;  /* 0x0030000015147984 */ /* 0x000ea20000000c00 */
[----:B------:R-:W-:-:S02]  /*2260*/  ISETP.NE.AND P2, PT, R73, RZ, PT ;  /* 0x000000ff4900720c */ /* 0x000fc40003f45270 */
[----:B----4-:R-:W-:Y:S02]  /*2270*/  SEL R25, R6, 0x3, P1 ;  /* 0x0000000306197807 */ /* 0x010fe40000800000 */
[----:B------:R-:W-:Y:S01]  /*2280*/  ISETP.GE.AND P1, PT, R48, 0x40, PT ;  /* 0x000000403000780c */ /* 0x000fe20003f26270 */
[----:B------:R-:W-:Y:S01]  /*2290*/  IMAD R28, R28, 0x2800, R29 ;  /* 0x000028001c1c7824 */ /* 0x000fe200078e021d */
[----:B------:R-:W-:Y:S02]  /*22a0*/  SEL R24, R3, 0x3, P2 ;  /* 0x0000000303187807 */ /* 0x000fe40001000000 */
[C---:B------:R-:W-:Y:S02]  /*22b0*/  LOP3.LUT R0, R33.reuse, 0x10, RZ, 0xfc, !PT ;  /* 0x0000001021007812 */ /* 0x040fe400078efcff */
[C---:B------:R-:W-:Y:S02]  /*22c0*/  ISETP.LT.AND P2, PT, R33.reuse, 0x280, !P1 ;  /* 0x000002802100780c */ /* 0x040fe40004f41270 */
[----:B------:R-:W-:-:S02]  /*22d0*/  LOP3.LUT R3, R33, 0x20, RZ, 0xfc, !PT ;  /* 0x0000002021037812 */ /* 0x000fc400078efcff */
[C---:B------:R-:W-:Y:S02]  /*22e0*/  LOP3.LUT R6, R33.reuse, 0x30, RZ, 0xfc, !PT ;  /* 0x0000003021067812 */ /* 0x040fe400078efcff */
[----:B------:R-:W-:Y:S01]  /*22f0*/  SEL R2, R2, 0x3, P3 ;  /* 0x0000000302027807 */ /* 0x000fe20001800000 */
[--C-:B------:R-:W-:Y:S01]  /*2300*/  IMAD R33, R33, 0x10, R28.reuse ;  /* 0x0000001021217824 */ /* 0x100fe200078e021c */
[----:B------:R-:W-:Y:S02]  /*2310*/  ISETP.LT.AND P3, PT, R0, 0x280, !P1 ;  /* 0x000002800000780c */ /* 0x000fe40004f61270 */
[----:B------:R-:W-:Y:S02]  /*2320*/  SEL R7, R7, 0x3, P4 ;  /* 0x0000000307077807 */ /* 0x000fe40002000000 */
[C---:B------:R-:W-:Y:S02]  /*2330*/  ISETP.LT.AND P4, PT, R3.reuse, 0x280, !P1 ;  /* 0x000002800300780c */ /* 0x040fe40004f81270 */
[----:B------:R-:W-:Y:S01]  /*2340*/  ISETP.LT.AND P1, PT, R6, 0x280, !P1 ;  /* 0x000002800600780c */ /* 0x000fe20004f21270 */
[--C-:B-----5:R-:W-:Y:S01]  /*2350*/  IMAD R27, R0, 0x10, R28.reuse ;  /* 0x00000010001b7824 */ /* 0x120fe200078e021c */
[----:B------:R-:W-:Y:S01]  /*2360*/  PRMT R29, R2, 0x3340, R7 ;  /* 0x00003340021d7816 */ /* 0x000fe20000000007 */
[----:B------:R-:W-:-:S02]  /*2370*/  IMAD R31, R3, 0x10, R28 ;  /* 0x00000010031f7824 */ /* 0x000fc400078e021c */
[----:B-1----:R-:W-:Y:S01]  /*2380*/  IMAD.WIDE R2, R33, 0x4, R4 ;  /* 0x0000000421027825 */ /* 0x002fe200078e0204 */
[----:B------:R-:W-:-:S03]  /*2390*/  PRMT R0, R25, 0x3340, R24 ;  /* 0x0000334019007816 */ /* 0x000fc60000000018 */
[----:B------:R-:W-:Y:S02]  /*23a0*/  IMAD R35, R6, 0x10, R28 ;  /* 0x0000001006237824 */ /* 0x000fe400078e021c */
[--C-:B------:R-:W-:Y:S01]  /*23b0*/  IMAD.WIDE R6, R27, 0x4, R4.reuse ;  /* 0x000000041b067825 */ /* 0x100fe200078e0204 */
[----:B------:R-:W-:Y:S01]  /*23c0*/  SEL R36, R36, 0x3, P5 ;  /* 0x0000000324247807 */ /* 0x000fe20002800000 */
[----:B--2---:R1:W-:Y:S01]  /*23d0*/  @P2 STG.E.128 desc[UR6][R2.64], R8 ;  /* 0x0000000802002986 */ /* 0x0043e2000c101d06 */
[----:B------:R-:W-:Y:S01]  /*23e0*/  SEL R39, R39, 0x3, P6 ;  /* 0x0000000327277807 */ /* 0x000fe20003000000 */
[----:B------:R-:W-:Y:S01]  /*23f0*/  IMAD.WIDE R24, R31, 0x4, R4 ;  /* 0x000000041f187825 */ /* 0x000fe200078e0204 */
[----:B------:R-:W-:-:S03]  /*2400*/  IADD3 R26, P2, R30, UR4, RZ ;  /* 0x000000041e1a7c10 */ /* 0x000fc6000ff5e0ff */
[----:B------:R-:W-:Y:S01]  /*2410*/  IMAD.WIDE R4, R35, 0x4, R4 ;  /* 0x0000000423047825 */ /* 0x000fe200078e0204 */
[----:B---3--:R1:W-:Y:S01]  /*2420*/  @P3 STG.E.128 desc[UR6][R6.64], R12 ;  /* 0x0000000c06003986 */ /* 0x0083e2000c101d06 */
[----:B------:R-:W-:Y:S02]  /*2430*/  PRMT R41, R40, 0x3340, R41 ;  /* 0x0000334028297816 */ /* 0x000fe40000000029 */
[----:B------:R-:W-:Y:S01]  /*2440*/  PRMT R42, R42, 0x3340, R43 ;  /* 0x000033402a2a7816 */ /* 0x000fe2000000002b */
[----:B0-----:R1:W-:Y:S01]  /*2450*/  @P4 STG.E.128 desc[UR6][R24.64], R16 ;  /* 0x0000001018004986 */ /* 0x0013e2000c101d06 */
[----:B------:R-:W-:Y:S02]  /*2460*/  PRMT R45, R38, 0x3340, R45 ;  /* 0x00003340262d7816 */ /* 0x000fe4000000002d */
[----:B------:R-:W-:Y:S01]  /*2470*/  PRMT R44, R44, 0x3340, R47 ;  /* 0x000033402c2c7816 */ /* 0x000fe2000000002f */
[----:B------:R1:W-:Y:S01]  /*2480*/  @P1 STG.E.128 desc[UR6][R4.64], R20 ;  /* 0x0000001404001986 */ /* 0x0003e2000c101d06 */
[----:B------:R-:W-:-:S02]  /*2490*/  PRMT R37, R37, 0x3340, R46 ;  /* 0x0000334025257816 */ /* 0x000fc4000000002e */
[----:B------:R-:W-:Y:S02]  /*24a0*/  PRMT R36, R36, 0x3340, R39 ;  /* 0x0000334024247816 */ /* 0x000fe40000000027 */
[----:B------:R-:W-:Y:S02]  /*24b0*/  LEA.HI.X.SX32 R27, R30, UR5, 0x1, P2 ;  /* 0x000000051e1b7c11 */ /* 0x000fe400090f0eff */
[----:B------:R-:W-:Y:S02]  /*24c0*/  PRMT R32, R41, 0x5410, R42 ;  /* 0x0000541029207816 */ /* 0x000fe4000000002a */
[----:B------:R-:W-:Y:S02]  /*24d0*/  PRMT R33, R45, 0x5410, R44 ;  /* 0x000054102d217816 */ /* 0x000fe4000000002c */
[----:B------:R-:W-:Y:S02]  /*24e0*/  PRMT R34, R37, 0x5410, R0 ;  /* 0x0000541025227816 */ /* 0x000fe40000000000 */
[----:B------:R-:W-:Y:S01]  /*24f0*/  PRMT R35, R29, 0x5410, R36 ;  /* 0x000054101d237816 */ /* 0x000fe20000000024 */
[----:B------:R-:W-:Y:S06]  /*2500*/  @!P0 EXIT ;  /* 0x000000000000894d */ /* 0x000fec0003800000 */
[----:B------:R-:W-:Y:S01]  /*2510*/  STG.E.128 desc[UR6][R26.64], R32 ;  /* 0x000000201a007986 */ /* 0x000fe2000c101d06 */
[----:B------:R-:W-:Y:S05]  /*2520*/  EXIT ;  /* 0x000000000000794d */ /* 0x000fea0003800000 */
.L_x_0:
[----:B------:R-:W-:-:S00]  /*2530*/  BRA `(.L_x_0) ;  /* 0xfffffffc00fc7947 */ /* 0x000fc0000383ffff */
[----:B------:R-:W-:-:S00]  /*2540*/  NOP ;  /* 0x0000000000007918 */ /* 0x000fc00000000000 */
        /* <DEDUP_REMOVED lines=11> */
.L_x_1:


//--------------------- .nv.shared.triton_poi_fused_max_pool2d_with_indices_20 --------------------------
	.section	.nv.shared.triton_poi_fused_max_pool2d_with_indices_20,"aw",@nobits
	.sectionflags	@""
	.align	16
	.zero		1024


//--------------------- .nv.constant0.triton_poi_fused_max_pool2d_with_indices_20 --------------------------
	.section	.nv.constant0.triton_poi_fused_max_pool2d_with_indices_20,"a",@progbits
	.sectionflags	@""
	.align	4
.nv.constant0.triton_poi_fused_max_pool2d_with_indices_20:
	.zero		560
